	.headerflags	@"EF_CUDA_TEXMODE_UNIFIED EF_CUDA_64BIT_ADDRESS EF_CUDA_ACCELERATORS EF_CUDA_SM90 EF_CUDA_VIRTUAL_SM(EF_CUDA_SM90)"
	.elftype	@"ET_EXEC"


//--------------------- .nv.info                  --------------------------
	.section	.nv.info,"",@"SHT_CUDA_INFO"
	.align	4


	//----- nvinfo : EIATTR_REGCOUNT
	.align		4
        /*0000*/ 	.byte	0x04, 0x2f
        /*0002*/ 	.short	(.L_1 - .L_0)
	.align		4
.L_0:
        /*0004*/ 	.word	index@(triton_poi_fused_avg_pool2d_21)
        /*0008*/ 	.word	0x00000020


	//----- nvinfo : EIATTR_MIN_STACK_SIZE
	.align		4
.L_1:
        /*000c*/ 	.byte	0x04, 0x12
        /*000e*/ 	.short	(.L_3 - .L_2)
	.align		4
.L_2:
        /*0010*/ 	.word	index@(triton_poi_fused_avg_pool2d_21)
        /*0014*/ 	.word	0x00000000


	//----- nvinfo : EIATTR_FRAME_SIZE
	.align		4
.L_3:
        /*0018*/ 	.byte	0x04, 0x11
        /*001a*/ 	.short	(.L_5 - .L_4)
	.align		4
.L_4:
        /*001c*/ 	.word	index@(triton_poi_fused_avg_pool2d_21)
        /*0020*/ 	.word	0x00000000


	//----- nvinfo : EIATTR_MIN_STACK_SIZE
	.align		4
.L_5:
        /*0024*/ 	.byte	0x04, 0x12
        /*0026*/ 	.short	(.L_7 - .L_6)
	.align		4
.L_6:
        /*0028*/ 	.word	index@(triton_poi_fused_avg_pool2d_21)
        /*002c*/ 	.word	0x00000000
.L_7:


//--------------------- .nv.info.triton_poi_fused_avg_pool2d_21 --------------------------
	.section	.nv.info.triton_poi_fused_avg_pool2d_21,"",@"SHT_CUDA_INFO"
	.sectionflags	@""
	.align	4


	//----- nvinfo : EIATTR_CUDA_API_VERSION
	.align		4
        /*0000*/ 	.byte	0x04, 0x37
        /*0002*/ 	.short	(.L_9 - .L_8)
.L_8:
        /*0004*/ 	.word	0x0000007c


	//----- nvinfo : EIATTR_KPARAM_INFO
	.align		4
.L_9:
        /*0008*/ 	.byte	0x04, 0x17
        /*000a*/ 	.short	(.L_11 - .L_10)
.L_10:
        /*000c*/ 	.word	0x00000000
        /*0010*/ 	.short	0x0002
        /*0012*/ 	.short	0x0010
        /*0014*/ 	.byte	0x00, 0xf0, 0x11, 0x00


	//----- nvinfo : EIATTR_KPARAM_INFO
	.align		4
.L_11:
        /*0018*/ 	.byte	0x04, 0x17
        /*001a*/ 	.short	(.L_13 - .L_12)
.L_12:
        /*001c*/ 	.word	0x00000000
        /*0020*/ 	.short	0x0001
        /*0022*/ 	.short	0x0008
        /*0024*/ 	.byte	0x00, 0xf4, 0x21, 0x00


	//----- nvinfo : EIATTR_KPARAM_INFO
	.align		4
.L_13:
        /*0028*/ 	.byte	0x04, 0x17
        /*002a*/ 	.short	(.L_15 - .L_14)
.L_14:
        /*002c*/ 	.word	0x00000000
        /*0030*/ 	.short	0x0000
        /*0032*/ 	.short	0x0000
        /*0034*/ 	.byte	0x00, 0xf4, 0x21, 0x00


	//----- nvinfo : EIATTR_SPARSE_MMA_MASK
	.align		4
.L_15:
        /*0038*/ 	.byte	0x03, 0x50
        /*003a*/ 	.short	0x0000


	//----- nvinfo : EIATTR_MAXREG_COUNT
	.align		4
        /*003c*/ 	.byte	0x03, 0x1b
        /*003e*/ 	.short	0x00ff


	//----- nvinfo : EIATTR_EXIT_INSTR_OFFSETS
	.align		4
        /*0040*/ 	.byte	0x04, 0x1c
        /*0042*/ 	.short	(.L_17 - .L_16)


	//   ....[0]....
.L_16:
        /*0044*/ 	.word	0x000009a0


	//   ....[1]....
        /*0048*/ 	.word	0x000009c0


	//----- nvinfo : EIATTR_REQNTID
	.align		4
.L_17:
        /*004c*/ 	.byte	0x04, 0x10
        /*004e*/ 	.short	(.L_19 - .L_18)
.L_18:
        /*0050*/ 	.word	0x00000100
        /*0054*/ 	.word	0x00000001
        /*0058*/ 	.word	0x00000001


	//----- nvinfo : EIATTR_CBANK_PARAM_SIZE
	.align		4
.L_19:
        /*005c*/ 	.byte	0x03, 0x19
        /*005e*/ 	.short	0x0014


	//----- nvinfo : EIATTR_PARAM_CBANK
	.align		4
        /*0060*/ 	.byte	0x04, 0x0a
        /*0062*/ 	.short	(.L_21 - .L_20)
	.align		4
.L_20:
        /*0064*/ 	.word	index@(.nv.constant0.triton_poi_fused_avg_pool2d_21)
        /*0068*/ 	.short	0x0210
        /*006a*/ 	.short	0x0014


	//----- nvinfo : EIATTR_SW_WAR
	.align		4
.L_21:
        /*006c*/ 	.byte	0x04, 0x36
        /*006e*/ 	.short	(.L_23 - .L_22)
.L_22:
        /*0070*/ 	.word	0x00000008
.L_23:


//--------------------- .nv.callgraph             --------------------------
	.section	.nv.callgraph,"",@"SHT_CUDA_CALLGRAPH"
	.align	4
	.sectionentsize	8
	.align		4
        /*0000*/ 	.word	0x00000000
	.align		4
        /*0004*/ 	.word	0xffffffff
	.align		4
        /*0008*/ 	.word	0x00000000
	.align		4
        /*000c*/ 	.word	0xfffffffe
	.align		4
        /*0010*/ 	.word	0x00000000
	.align		4
        /*0014*/ 	.word	0xfffffffd
	.align		4
        /*0018*/ 	.word	0x00000000
	.align		4
        /*001c*/ 	.word	0xfffffffc


//--------------------- .text.triton_poi_fused_avg_pool2d_21 --------------------------
	.section	.text.triton_poi_fused_avg_pool2d_21,"ax",@progbits
	.align	128
        .global         triton_poi_fused_avg_pool2d_21
        .type           triton_poi_fused_avg_pool2d_21,@function
        .size           triton_poi_fused_avg_pool2d_21,(.L_x_1 - triton_poi_fused_avg_pool2d_21)
        .other          triton_poi_fused_avg_pool2d_21,@"STO_CUDA_ENTRY STV_DEFAULT"
triton_poi_fused_avg_pool2d_21:
.text.triton_poi_fused_avg_pool2d_21:
[----:B------:R-:W0:Y:S02]  /*0000*/  LDC R1, c[0x0][0x28] ;  /* 0x00000a00ff017b82 */ /* 0x000e240000000800 */
[----:B------:R-:W1:Y:S01]  /*0010*/  S2R R0, SR_TID.X ;  /* 0x0000000000007919 */ /* 0x000e620000002100 */
[----:B------:R-:W-:Y:S01]  /*0020*/  IMAD.MOV.U32 R8, RZ, RZ, RZ ;  /* 0x000000ffff087224 */ /* 0x000fe200078e00ff */
[----:B------:R-:W2:Y:S01]  /*0030*/  LDC.64 R20, c[0x0][0x210] ;  /* 0x00008400ff147b82 */ /* 0x000ea20000000a00 */
[----:B------:R-:W-:Y:S01]  /*0040*/  IMAD.MOV.U32 R2, RZ, RZ, RZ ;  /* 0x000000ffff027224 */ /* 0x000fe200078e00ff */
[----:B------:R-:W3:Y:S01]  /*0050*/  S2R R9, SR_CTAID.X ;  /* 0x0000000000097919 */ /* 0x000ee20000002500 */
[----:B------:R-:W-:Y:S01]  /*0060*/  CS2R R10, SRZ ;  /* 0x00000000000a7805 */ /* 0x000fe2000001ff00 */
[----:B------:R-:W-:Y:S01]  /*0070*/  ULDC.64 UR4, c[0x0][0x208] ;  /* 0x0000820000047ab9 */ /* 0x000fe20000000a00 */
[----:B-1----:R-:W-:Y:S01]  /*0080*/  IMAD.SHL.U32 R0, R0, 0x2, RZ ;  /* 0x0000000200007824 */ /* 0x002fe200078e00ff */
[----:B---3--:R-:W-:-:S04]  /*0090*/  SHF.R.S32.HI R3, RZ, 0x16, R9 ;  /* 0x00000016ff037819 */ /* 0x008fc80000011409 */
[----:B------:R-:W-:Y:S02]  /*00a0*/  LOP3.LUT R0, R0, 0x1fe, RZ, 0xc0, !PT ;  /* 0x000001fe00007812 */ /* 0x000fe400078ec0ff */
[----:B------:R-:W-:-:S03]  /*00b0*/  SGXT R3, R3, 0x1 ;  /* 0x000000010303781a */ /* 0x000fc60000000200 */
[----:B------:R-:W-:-:S04]  /*00c0*/  IMAD R9, R9, 0x200, R0 ;  /* 0x0000020009097824 */ /* 0x000fc800078e0200 */
[----:B------:R-:W-:Y:S01]  /*00d0*/  IMAD.HI R6, R9, -0x15f15f15, R8 ;  /* 0xea0ea0eb09067827 */ /* 0x000fe200078e0208 */
[----:B------:R-:W-:-:S03]  /*00e0*/  LEA.HI R3, R3, R9, RZ, 0x8 ;  /* 0x0000000903037211 */ /* 0x000fc600078f40ff */
[----:B------:R-:W-:Y:S01]  /*00f0*/  VIADD R13, R9, 0xffffdc00 ;  /* 0xffffdc00090d7836 */ /* 0x000fe20000000000 */
[----:B------:R-:W-:Y:S02]  /*0100*/  SHF.R.S32.HI R3, RZ, 0x8, R3 ;  /* 0x00000008ff037819 */ /* 0x000fe40000011403 */
[----:B------:R-:W-:Y:S01]  /*0110*/  SHF.R.U32.HI R7, RZ, 0x1f, R6 ;  /* 0x0000001fff077819 */ /* 0x000fe20000011606 */
[----:B--2---:R-:W-:-:S03]  /*0120*/  IMAD.WIDE R12, R13, 0x4, R20 ;  /* 0x000000040d0c7825 */ /* 0x004fc600078e0214 */
[----:B------:R-:W-:Y:S01]  /*0130*/  LEA.HI.SX32 R7, R6, R7, 0x13 ;  /* 0x0000000706077211 */ /* 0x000fe200078f9aff */
[----:B------:R-:W-:-:S04]  /*0140*/  IMAD.HI R2, R3, -0x15f15f15, R2 ;  /* 0xea0ea0eb03027827 */ /* 0x000fc800078e0202 */
[----:B------:R-:W-:Y:S01]  /*0150*/  IMAD.MOV.U32 R6, RZ, RZ, RZ ;  /* 0x000000ffff067224 */ /* 0x000fe200078e00ff */
[----:B------:R-:W-:-:S03]  /*0160*/  SHF.R.U32.HI R5, RZ, 0x1f, R2 ;  /* 0x0000001fff057819 */ /* 0x000fc60000011602 */
[----:B------:R-:W-:Y:S01]  /*0170*/  IMAD.HI R0, R7, -0x15f15f15, R6 ;  /* 0xea0ea0eb07007827 */ /* 0x000fe200078e0206 */
[----:B------:R-:W-:-:S04]  /*0180*/  LEA.HI.SX32 R2, R2, R5, 0x1b ;  /* 0x0000000502027211 */ /* 0x000fc800078fdaff */
[----:B------:R-:W-:Y:S01]  /*0190*/  SHF.R.U32.HI R5, RZ, 0x1f, R0 ;  /* 0x0000001fff057819 */ /* 0x000fe20000011600 */
[----:B------:R-:W-:-:S03]  /*01a0*/  IMAD R3, R2, -0x23, R3 ;  /* 0xffffffdd02037824 */ /* 0x000fc600078e0203 */
[----:B------:R-:W-:Y:S02]  /*01b0*/  LEA.HI.SX32 R5, R0, R5, 0x1b ;  /* 0x0000000500057211 */ /* 0x000fe400078fdaff */
[----:B------:R-:W-:-:S03]  /*01c0*/  ISETP.GT.AND P3, PT, R3, RZ, PT ;  /* 0x000000ff0300720c */ /* 0x000fc60003f64270 */
[----:B------:R-:W-:-:S05]  /*01d0*/  IMAD R6, R5, -0x23, R7 ;  /* 0xffffffdd05067824 */ /* 0x000fca00078e0207 */
[----:B------:R-:W-:-:S04]  /*01e0*/  ISETP.GT.AND P4, PT, R6, RZ, P3 ;  /* 0x000000ff0600720c */ /* 0x000fc80001f84270 */
[----:B------:R-:W-:Y:S02]  /*01f0*/  ISETP.LT.AND P4, PT, R9, 0x132400, P4 ;  /* 0x001324000900780c */ /* 0x000fe40002781270 */
[C---:B------:R-:W-:Y:S01]  /*0200*/  ISETP.GT.AND P1, PT, R3.reuse, -0x1, PT ;  /* 0xffffffff0300780c */ /* 0x040fe20003f24270 */
[----:B------:R-:W-:-:S03]  /*0210*/  VIADD R0, R3, 0x1 ;  /* 0x0000000103007836 */ /* 0x000fc60000000000 */
[----:B------:R-:W-:-:S07]  /*0220*/  ISETP.GT.AND P1, PT, R6, RZ, P1 ;  /* 0x000000ff0600720c */ /* 0x000fce0000f24270 */
[----:B------:R1:W2:Y:S01]  /*0230*/  @P4 LDG.E.64 R10, desc[UR4][R12.64] ;  /* 0x000000040c0a4981 */ /* 0x0002a2000c1e1b00 */
[C---:B------:R-:W-:Y:S01]  /*0240*/  ISETP.LT.AND P1, PT, R9.reuse, 0x132400, P1 ;  /* 0x001324000900780c */ /* 0x040fe20000f21270 */
[C---:B------:R-:W-:Y:S01]  /*0250*/  VIADD R15, R9.reuse, 0xffffdd00 ;  /* 0xffffdd00090f7836 */ /* 0x040fe20000000000 */
[----:B------:R-:W-:Y:S02]  /*0260*/  ISETP.GE.U32.AND P0, PT, R0, 0x23, PT ;  /* 0x000000230000780c */ /* 0x000fe40003f06070 */
[----:B------:R-:W-:Y:S01]  /*0270*/  CS2R R4, SRZ ;  /* 0x0000000000047805 */ /* 0x000fe2000001ff00 */
[----:B------:R-:W-:Y:S01]  /*0280*/  VIADD R17, R9, 0xffffde00 ;  /* 0xffffde0009117836 */ /* 0x000fe20000000000 */
[----:B------:R-:W-:Y:S01]  /*0290*/  ISETP.GT.AND P2, PT, R6, RZ, !P0 ;  /* 0x000000ff0600720c */ /* 0x000fe20004744270 */
[--C-:B------:R-:W-:Y:S01]  /*02a0*/  IMAD.WIDE R14, R15, 0x4, R20.reuse ;  /* 0x000000040f0e7825 */ /* 0x100fe200078e0214 */
[----:B-1----:R-:W-:Y:S02]  /*02b0*/  CS2R R12, SRZ ;  /* 0x00000000000c7805 */ /* 0x002fe4000001ff00 */
[----:B------:R-:W-:Y:S01]  /*02c0*/  ISETP.LT.AND P2, PT, R9, 0x132400, P2 ;  /* 0x001324000900780c */ /* 0x000fe20001741270 */
[----:B------:R-:W-:-:S02]  /*02d0*/  IMAD.WIDE R16, R17, 0x4, R20 ;  /* 0x0000000411107825 */ /* 0x000fc400078e0214 */
[----:B------:R-:W3:Y:S10]  /*02e0*/  @P1 LDG.E.64 R4, desc[UR4][R14.64] ;  /* 0x000000040e041981 */ /* 0x000ef4000c1e1b00 */
[----:B------:R1:W4:Y:S01]  /*02f0*/  @P2 LDG.E.64 R12, desc[UR4][R16.64] ;  /* 0x00000004100c2981 */ /* 0x000322000c1e1b00 */
[C---:B------:R-:W-:Y:S01]  /*0300*/  VIADD R0, R6.reuse, 0x2 ;  /* 0x0000000206007836 */ /* 0x040fe20000000000 */
[C---:B------:R-:W-:Y:S01]  /*0310*/  ISETP.GE.AND P5, PT, R6.reuse, 0x22, PT ;  /* 0x000000220600780c */ /* 0x040fe20003fa6270 */
[----:B------:R-:W-:Y:S01]  /*0320*/  VIADD R7, R3, 0x2 ;  /* 0x0000000203077836 */ /* 0x000fe20000000000 */
[----:B------:R-:W-:-:S02]  /*0330*/  ISETP.GT.AND P3, PT, R6, -0x1, P3 ;  /* 0xffffffff0600780c */ /* 0x000fc40001f64270 */
[----:B------:R-:W-:Y:S02]  /*0340*/  SEL R0, R0, RZ, !P5 ;  /* 0x000000ff00007207 */ /* 0x000fe40006800000 */
[C---:B------:R-:W-:Y:S02]  /*0350*/  ISETP.GT.AND P5, PT, R3.reuse, 0x21, PT ;  /* 0x000000210300780c */ /* 0x040fe40003fa4270 */
[----:B------:R-:W-:Y:S01]  /*0360*/  ISETP.GE.AND P6, PT, R3, 0x22, PT ;  /* 0x000000220300780c */ /* 0x000fe20003fc6270 */
[----:B------:R-:W-:Y:S01]  /*0370*/  VIADD R24, R0, 0x24 ;  /* 0x0000002400187836 */ /* 0x000fe20000000000 */
[C---:B------:R-:W-:Y:S01]  /*0380*/  ISETP.LT.AND P3, PT, R9.reuse, 0x132400, P3 ;  /* 0x001324000900780c */ /* 0x040fe20001f61270 */
[----:B-1----:R-:W-:Y:S01]  /*0390*/  VIADD R17, R9, 0xffffff00 ;  /* 0xffffff0009117836 */ /* 0x002fe20000000000 */
[----:B------:R-:W-:Y:S02]  /*03a0*/  SEL R7, R7, RZ, !P6 ;  /* 0x000000ff07077207 */ /* 0x000fe40007000000 */
[----:B------:R-:W-:Y:S01]  /*03b0*/  ISETP.GE.AND P6, PT, R9, 0x132400, PT ;  /* 0x001324000900780c */ /* 0x000fe20003fc6270 */
[----:B------:R-:W-:-:S04]  /*03c0*/  IMAD.WIDE R16, R17, 0x4, R20 ;  /* 0x0000000411107825 */ /* 0x000fc800078e0214 */
[----:B------:R-:W-:Y:S02]  /*03d0*/  VIADD R25, R7, 0x24 ;  /* 0x0000002407197836 */ /* 0x000fe40000000000 */
[----:B------:R-:W-:Y:S02]  /*03e0*/  @!P5 IMAD.MOV R25, RZ, RZ, R7 ;  /* 0x000000ffff19d224 */ /* 0x000fe400078e0207 */
[----:B------:R-:W-:Y:S02]  /*03f0*/  VIADD R26, R6, 0x1 ;  /* 0x00000001061a7836 */ /* 0x000fe40000000000 */
[----:B------:R-:W-:-:S03]  /*0400*/  VIADD R23, R9, 0x100 ;  /* 0x0000010009177836 */ /* 0x000fc60000000000 */
[----:B------:R-:W-:Y:S02]  /*0410*/  ISETP.GE.U32.AND P5, PT, R26, 0x23, PT ;  /* 0x000000231a00780c */ /* 0x000fe40003fa6070 */
[----:B------:R-:W-:Y:S01]  /*0420*/  CS2R R14, SRZ ;  /* 0x00000000000e7805 */ /* 0x000fe2000001ff00 */
[----:B------:R-:W-:-:S04]  /*0430*/  IMAD.WIDE R18, R9, 0x4, R20 ;  /* 0x0000000409127825 */ /* 0x000fc800078e0214 */
[----:B------:R-:W-:-:S04]  /*0440*/  IMAD.WIDE R22, R23, 0x4, R20 ;  /* 0x0000000417167825 */ /* 0x000fc800078e0214 */
[C---:B------:R-:W-:Y:S02]  /*0450*/  VIADD R29, R9.reuse, 0x2200 ;  /* 0x00002200091d7836 */ /* 0x040fe40000000000 */
[----:B------:R-:W-:Y:S02]  /*0460*/  VIADD R27, R9, 0x2300 ;  /* 0x00002300091b7836 */ /* 0x000fe40000000000 */
[----:B------:R-:W-:Y:S01]  /*0470*/  IMAD.WIDE R28, R29, 0x4, R20 ;  /* 0x000000041d1c7825 */ /* 0x000fe200078e0214 */
[----:B--2---:R-:W-:Y:S02]  /*0480*/  SEL R2, R10, RZ, P4 ;  /* 0x000000ff0a027207 */ /* 0x004fe40002000000 */
[----:B------:R-:W-:Y:S02]  /*0490*/  SEL R8, R11, RZ, P4 ;  /* 0x000000ff0b087207 */ /* 0x000fe40002000000 */
[C---:B------:R-:W-:Y:S02]  /*04a0*/  ISETP.GT.AND P4, PT, R6.reuse, 0x21, PT ;  /* 0x000000210600780c */ /* 0x040fe40003f84270 */
[----:B------:R-:W-:-:S02]  /*04b0*/  LOP3.LUT R10, R6, R3, RZ, 0xfc, !PT ;  /* 0x00000003060a7212 */ /* 0x000fc400078efcff */
[----:B---3--:R-:W-:Y:S02]  /*04c0*/  SEL R7, R4, RZ, P1 ;  /* 0x000000ff04077207 */ /* 0x008fe40000800000 */
[----:B------:R-:W-:-:S07]  /*04d0*/  SEL R5, R5, RZ, P1 ;  /* 0x000000ff05057207 */ /* 0x000fce0000800000 */
[----:B------:R-:W-:Y:S01]  /*04e0*/  @!P4 IMAD.MOV R24, RZ, RZ, R0 ;  /* 0x000000ffff18c224 */ /* 0x000fe200078e0200 */
[----:B------:R-:W-:Y:S02]  /*04f0*/  ISETP.GT.AND P4, PT, R10, -0x1, !P6 ;  /* 0xffffffff0a00780c */ /* 0x000fe40007784270 */
[----:B------:R-:W-:Y:S02]  /*0500*/  CS2R R10, SRZ ;  /* 0x00000000000a7805 */ /* 0x000fe4000001ff00 */
[----:B------:R-:W-:-:S04]  /*0510*/  ISETP.GT.AND P1, PT, R6, -0x1, !P0 ;  /* 0xffffffff0600780c */ /* 0x000fc80004724270 */
[----:B------:R-:W-:Y:S01]  /*0520*/  ISETP.LT.AND P1, PT, R9, 0x132400, P1 ;  /* 0x001324000900780c */ /* 0x000fe20000f21270 */
[----:B------:R1:W2:Y:S01]  /*0530*/  @P3 LDG.E.64 R10, desc[UR4][R16.64] ;  /* 0x00000004100a3981 */ /* 0x0002a2000c1e1b00 */
[----:B----4-:R-:W-:Y:S02]  /*0540*/  SEL R4, R12, RZ, P2 ;  /* 0x000000ff0c047207 */ /* 0x010fe40001000000 */
[----:B------:R-:W-:Y:S02]  /*0550*/  SEL R0, R13, RZ, P2 ;  /* 0x000000ff0d007207 */ /* 0x000fe40001000000 */
[----:B------:R-:W-:Y:S02]  /*0560*/  CS2R R12, SRZ ;  /* 0x00000000000c7805 */ /* 0x000fe4000001ff00 */
[C---:B------:R-:W-:Y:S02]  /*0570*/  ISETP.GT.AND P2, PT, R3.reuse, RZ, !P5 ;  /* 0x000000ff0300720c */ /* 0x040fe40006f44270 */
[----:B------:R-:W-:-:S02]  /*0580*/  ISETP.GT.AND P5, PT, R3, -0x1, !P5 ;  /* 0xffffffff0300780c */ /* 0x000fc40006fa4270 */
[C---:B------:R-:W-:Y:S01]  /*0590*/  ISETP.LT.AND P2, PT, R9.reuse, 0x132400, P2 ;  /* 0x001324000900780c */ /* 0x040fe20001741270 */
[----:B------:R3:W4:Y:S01]  /*05a0*/  @P4 LDG.E.64 R12, desc[UR4][R18.64] ;  /* 0x00000004120c4981 */ /* 0x000722000c1e1b00 */
[C---:B------:R-:W-:Y:S02]  /*05b0*/  ISETP.LT.AND P5, PT, R9.reuse, 0x132400, P5 ;  /* 0x001324000900780c */ /* 0x040fe40002fa1270 */
[----:B------:R-:W-:Y:S01]  /*05c0*/  ISETP.LT.U32.AND P0, PT, R26, 0x23, !P0 ;  /* 0x000000231a00780c */ /* 0x000fe20004701070 */
[----:B------:R5:W4:Y:S01]  /*05d0*/  @P1 LDG.E.64 R14, desc[UR4][R22.64] ;  /* 0x00000004160e1981 */ /* 0x000b22000c1e1b00 */
[----:B-1----:R-:W-:Y:S02]  /*05e0*/  CS2R R16, SRZ ;  /* 0x0000000000107805 */ /* 0x002fe4000001ff00 */
[----:B------:R-:W-:Y:S01]  /*05f0*/  ISETP.LT.AND P0, PT, R9, 0x132400, P0 ;  /* 0x001324000900780c */ /* 0x000fe20000701270 */
[----:B------:R-:W-:Y:S01]  /*0600*/  IMAD.WIDE R26, R27, 0x4, R20 ;  /* 0x000000041b1a7825 */ /* 0x000fe200078e0214 */
[----:B---3--:R-:W-:-:S03]  /*0610*/  CS2R R18, SRZ ;  /* 0x0000000000127805 */ /* 0x008fc6000001ff00 */
[----:B------:R1:W3:Y:S01]  /*0620*/  @P2 LDG.E.64 R16, desc[UR4][R28.64] ;  /* 0x000000041c102981 */ /* 0x0002e2000c1e1b00 */
[----:B-----5:R-:W-:-:S03]  /*0630*/  VIADD R23, R9, 0x2400 ;  /* 0x0000240009177836 */ /* 0x020fc60000000000 */
[----:B------:R-:W5:Y:S01]  /*0640*/  @P5 LDG.E.64 R18, desc[UR4][R26.64] ;  /* 0x000000041a125981 */ /* 0x000f62000c1e1b00 */
[----:B------:R-:W-:Y:S01]  /*0650*/  IMAD.WIDE R20, R23, 0x4, R20 ;  /* 0x0000000417147825 */ /* 0x000fe200078e0214 */
[----:B------:R-:W-:-:S06]  /*0660*/  CS2R R22, SRZ ;  /* 0x0000000000167805 */ /* 0x000fcc000001ff00 */
[----:B------:R-:W5:Y:S01]  /*0670*/  @P0 LDG.E.64 R22, desc[UR4][R20.64] ;  /* 0x0000000414160981 */ /* 0x000f62000c1e1b00 */
[----:B-1----:R-:W-:-:S04]  /*0680*/  IMAD.IADD R28, R6, 0x1, R3 ;  /* 0x00000001061c7824 */ /* 0x002fc800078e0203 */
[----:B------:R-:W-:-:S05]  /*0690*/  IMAD R28, R6, R3, -R28 ;  /* 0x00000003061c7224 */ /* 0x000fca00078e0a1c */
[----:B------:R-:W-:Y:S01]  /*06a0*/  IADD3 R28, R24, R28, R25 ;  /* 0x0000001c181c7210 */ /* 0x000fe20007ffe019 */
[----:B------:R-:W-:-:S04]  /*06b0*/  IMAD R6, R6, R25, RZ ;  /* 0x0000001906067224 */ /* 0x000fc800078e02ff */
[----:B------:R-:W-:Y:S02]  /*06c0*/  VIADD R28, R28, 0x1 ;  /* 0x000000011c1c7836 */ /* 0x000fe40000000000 */
[----:B------:R-:W-:Y:S01]  /*06d0*/  FADD R5, R8, R5 ;  /* 0x0000000508057221 */ /* 0x000fe20000000000 */
[----:B------:R-:W-:Y:S02]  /*06e0*/  IMAD R3, R3, R24, R6 ;  /* 0x0000001803037224 */ /* 0x000fe400078e0206 */
[----:B------:R-:W-:Y:S02]  /*06f0*/  IMAD R28, R24, R25, R28 ;  /* 0x00000019181c7224 */ /* 0x000fe400078e021c */
[----:B------:R-:W-:Y:S02]  /*0700*/  FADD R0, R5, R0 ;  /* 0x0000000005007221 */ /* 0x000fe40000000000 */
[----:B------:R-:W-:Y:S02]  /*0710*/  IMAD.IADD R3, R28, 0x1, -R3 ;  /* 0x000000011c037824 */ /* 0x000fe400078e0a03 */
[----:B------:R-:W-:-:S04]  /*0720*/  FADD R7, R2, R7 ;  /* 0x0000000702077221 */ /* 0x000fc80000000000 */
[----:B------:R-:W-:Y:S01]  /*0730*/  FADD R7, R7, R4 ;  /* 0x0000000407077221 */ /* 0x000fe20000000000 */
[----:B--2---:R-:W-:-:S05]  /*0740*/  SEL R11, R11, RZ, P3 ;  /* 0x000000ff0b0b7207 */ /* 0x004fca0001800000 */
[----:B------:R-:W-:Y:S01]  /*0750*/  FADD R2, R0, R11 ;  /* 0x0000000b00027221 */ /* 0x000fe20000000000 */
[----:B------:R-:W-:Y:S02]  /*0760*/  I2FP.F32.S32 R0, R3 ;  /* 0x0000000300007245 */ /* 0x000fe40000201400 */
[----:B------:R-:W-:Y:S02]  /*0770*/  SEL R10, R10, RZ, P3 ;  /* 0x000000ff0a0a7207 */ /* 0x000fe40001800000 */
[----:B------:R-:W-:Y:S02]  /*0780*/  FSETP.GT.AND P3, PT, |R0|, 8.50705917302346158658e+37, PT ;  /* 0x7e8000000000780b */ /* 0x000fe40003f64200 */
[----:B----4-:R-:W-:Y:S02]  /*0790*/  SEL R13, R13, RZ, P4 ;  /* 0x000000ff0d0d7207 */ /* 0x010fe40002000000 */
[----:B------:R-:W-:Y:S02]  /*07a0*/  SEL R14, R14, RZ, P1 ;  /* 0x000000ff0e0e7207 */ /* 0x000fe40000800000 */
[----:B------:R-:W-:-:S02]  /*07b0*/  SEL R15, R15, RZ, P1 ;  /* 0x000000ff0f0f7207 */ /* 0x000fc40000800000 */
[----:B------:R-:W-:Y:S01]  /*07c0*/  FSETP.GEU.AND P1, PT, |R0|, 1.175494350822287508e-38, PT ;  /* 0x008000000000780b */ /* 0x000fe20003f2e200 */
[----:B------:R-:W-:Y:S01]  /*07d0*/  FADD R7, R7, R10 ;  /* 0x0000000a07077221 */ /* 0x000fe20000000000 */
[----:B------:R-:W-:Y:S01]  /*07e0*/  SEL R12, R12, RZ, P4 ;  /* 0x000000ff0c0c7207 */ /* 0x000fe20002000000 */
[----:B------:R-:W-:Y:S01]  /*07f0*/  FADD R2, R2, R13 ;  /* 0x0000000d02027221 */ /* 0x000fe20000000000 */
[----:B---3--:R-:W-:-:S03]  /*0800*/  SEL R16, R16, RZ, P2 ;  /* 0x000000ff10107207 */ /* 0x008fc60001000000 */
[----:B------:R-:W-:Y:S01]  /*0810*/  FADD R7, R7, R12 ;  /* 0x0000000c07077221 */ /* 0x000fe20000000000 */
[----:B------:R-:W-:Y:S01]  /*0820*/  FADD R4, R2, R15 ;  /* 0x0000000f02047221 */ /* 0x000fe20000000000 */
[----:B------:R-:W-:Y:S01]  /*0830*/  SEL R17, R17, RZ, P2 ;  /* 0x000000ff11117207 */ /* 0x000fe20001000000 */
[----:B------:R-:W-:Y:S01]  /*0840*/  @P3 FMUL R0, R0, 0.25 ;  /* 0x3e80000000003820 */ /* 0x000fe20000400000 */
[----:B------:R-:W-:Y:S01]  /*0850*/  FADD R7, R7, R14 ;  /* 0x0000000e07077221 */ /* 0x000fe20000000000 */
[----:B------:R-:W1:Y:S01]  /*0860*/  LDC.64 R2, c[0x0][0x218] ;  /* 0x00008600ff027b82 */ /* 0x000e620000000a00 */
[----:B-----5:R-:W-:Y:S01]  /*0870*/  SEL R18, R18, RZ, P5 ;  /* 0x000000ff12127207 */ /* 0x020fe20002800000 */
[----:B------:R-:W-:Y:S01]  /*0880*/  @!P1 FMUL R0, R0, 16777216 ;  /* 0x4b80000000009820 */ /* 0x000fe20000400000 */
[----:B------:R-:W-:Y:S01]  /*0890*/  SEL R19, R19, RZ, P5 ;  /* 0x000000ff13137207 */ /* 0x000fe20002800000 */
[----:B------:R-:W-:Y:S01]  /*08a0*/  FADD R7, R7, R16 ;  /* 0x0000001007077221 */ /* 0x000fe20000000000 */
[----:B------:R-:W-:Y:S01]  /*08b0*/  FADD R4, R4, R17 ;  /* 0x0000001104047221 */ /* 0x000fe20000000000 */
[----:B------:R-:W-:-:S02]  /*08c0*/  SEL R22, R22, RZ, P0 ;  /* 0x000000ff16167207 */ /* 0x000fc40000000000 */
[----:B------:R-:W-:Y:S01]  /*08d0*/  SEL R23, R23, RZ, P0 ;  /* 0x000000ff17177207 */ /* 0x000fe20000000000 */
[----:B------:R-:W-:Y:S01]  /*08e0*/  FADD R7, R7, R18 ;  /* 0x0000001207077221 */ /* 0x000fe20000000000 */
[----:B------:R-:W-:Y:S01]  /*08f0*/  FADD R4, R4, R19 ;  /* 0x0000001304047221 */ /* 0x000fe20000000000 */
[----:B------:R-:W2:Y:S02]  /*0900*/  MUFU.RCP R0, R0 ;  /* 0x0000000000007308 */ /* 0x000ea40000001000 */
[----:B------:R-:W-:Y:S01]  /*0910*/  FADD R22, R7, R22 ;  /* 0x0000001607167221 */ /* 0x000fe20000000000 */
[----:B------:R-:W-:-:S03]  /*0920*/  FADD R23, R4, R23 ;  /* 0x0000001704177221 */ /* 0x000fc60000000000 */
[----:B------:R-:W-:Y:S01]  /*0930*/  @P3 FMUL R22, R22, 0.25 ;  /* 0x3e80000016163820 */ /* 0x000fe20000400000 */
[----:B------:R-:W-:-:S03]  /*0940*/  @P3 FMUL R23, R23, 0.25 ;  /* 0x3e80000017173820 */ /* 0x000fc60000400000 */
[----:B------:R-:W-:Y:S01]  /*0950*/  @!P1 FMUL R22, R22, 16777216 ;  /* 0x4b80000016169820 */ /* 0x000fe20000400000 */
[----:B------:R-:W-:Y:S01]  /*0960*/  @!P1 FMUL R23, R23, 16777216 ;  /* 0x4b80000017179820 */ /* 0x000fe20000400000 */
[----:B-1----:R-:W-:-:S04]  /*0970*/  IMAD.WIDE R2, R9, 0x4, R2 ;  /* 0x0000000409027825 */ /* 0x002fc800078e0202 */
[C---:B--2---:R-:W-:Y:S01]  /*0980*/  FMUL R22, R0.reuse, R22 ;  /* 0x0000001600167220 */ /* 0x044fe20000400000 */
[----:B------:R-:W-:Y:S01]  /*0990*/  FMUL R23, R0, R23 ;  /* 0x0000001700177220 */ /* 0x000fe20000400000 */
[----:B------:R-:W-:Y:S06]  /*09a0*/  @P6 EXIT ;  /* 0x000000000000694d */ /* 0x000fec0003800000 */
[----:B------:R-:W-:Y:S01]  /*09b0*/  STG.E.64 desc[UR4][R2.64], R22 ;  /* 0x0000001602007986 */ /* 0x000fe2000c101b04 */
[----:B------:R-:W-:Y:S05]  /*09c0*/  EXIT ;  /* 0x000000000000794d */ /* 0x000fea0003800000 */
.L_x_0:
[----:B------:R-:W-:-:S00]  /*09d0*/  BRA `(.L_x_0) ;  /* 0xfffffffc00fc7947 */ /* 0x000fc0000383ffff */
[----:B------:R-:W-:-:S00]  /*09e0*/  NOP ;  /* 0x0000000000007918 */ /* 0x000fc00000000000 */
        /* <DEDUP_REMOVED lines=9> */
.L_x_1:


//--------------------- .nv.constant0.triton_poi_fused_avg_pool2d_21 --------------------------
	.section	.nv.constant0.triton_poi_fused_avg_pool2d_21,"a",@progbits
	.sectionflags	@""
	.align	4
.nv.constant0.triton_poi_fused_avg_pool2d_21:
	.zero		548
